//
// Generated by NVIDIA NVVM Compiler
//
// Compiler Build ID: CL-36424714
// Cuda compilation tools, release 13.0, V13.0.88
// Based on NVVM 20.0.0
//

.version 9.0
.target sm_100
.address_size 64

	// .globl	_Z6matmulPiS_S_i

.visible .entry _Z6matmulPiS_S_i(
	.param .u64 .ptr .align 1 _Z6matmulPiS_S_i_param_0,
	.param .u64 .ptr .align 1 _Z6matmulPiS_S_i_param_1,
	.param .u64 .ptr .align 1 _Z6matmulPiS_S_i_param_2,
	.param .u32 _Z6matmulPiS_S_i_param_3
)
{
	.reg .pred 	%p<10>;
	.reg .b32 	%r<150>;
	.reg .b64 	%rd<69>;

	ld.param.u64 	%rd4, [_Z6matmulPiS_S_i_param_0];
	ld.param.u64 	%rd5, [_Z6matmulPiS_S_i_param_1];
	ld.param.u64 	%rd3, [_Z6matmulPiS_S_i_param_2];
	ld.param.u32 	%r55, [_Z6matmulPiS_S_i_param_3];
	cvta.to.global.u64 	%rd1, %rd5;
	cvta.to.global.u64 	%rd2, %rd4;
	mov.u32 	%r1, %ctaid.x;
	mov.u32 	%r2, %tid.x;
	setp.lt.s32 	%p1, %r55, 1;
	mov.b32 	%r149, 0;
	@%p1 bra 	$L__BB0_12;
	mov.u32 	%r3, %ntid.x;
	mul.lo.s32 	%r4, %r1, %r3;
	and.b32  	%r5, %r55, 7;
	setp.lt.u32 	%p2, %r55, 8;
	mov.b32 	%r144, 0;
	mov.u32 	%r149, %r144;
	@%p2 bra 	$L__BB0_4;
	and.b32  	%r144, %r55, 2147483640;
	neg.s32 	%r138, %r144;
	add.s32 	%r137, %r2, %r3;
	shl.b32 	%r9, %r3, 3;
	shl.b32 	%r60, %r3, 1;
	add.s32 	%r136, %r2, %r60;
	mad.lo.s32 	%r135, %r3, 3, %r2;
	shl.b32 	%r61, %r3, 2;
	add.s32 	%r134, %r2, %r61;
	mad.lo.s32 	%r133, %r3, 5, %r2;
	mad.lo.s32 	%r132, %r3, 6, %r2;
	mad.lo.s32 	%r131, %r3, 7, %r2;
	add.s32 	%r129, %r4, 3;
	mov.b32 	%r149, 0;
	mov.u32 	%r130, %r2;
$L__BB0_3:
	.pragma "nounroll";
	add.s32 	%r62, %r129, -3;
	mul.wide.u32 	%rd6, %r62, 4;
	add.s64 	%rd7, %rd2, %rd6;
	ld.global.u32 	%r63, [%rd7];
	mul.wide.u32 	%rd8, %r130, 4;
	add.s64 	%rd9, %rd1, %rd8;
	ld.global.u32 	%r64, [%rd9];
	mad.lo.s32 	%r65, %r64, %r63, %r149;
	add.s32 	%r66, %r129, -2;
	mul.wide.u32 	%rd10, %r66, 4;
	add.s64 	%rd11, %rd2, %rd10;
	ld.global.u32 	%r67, [%rd11];
	mul.wide.u32 	%rd12, %r137, 4;
	add.s64 	%rd13, %rd1, %rd12;
	ld.global.u32 	%r68, [%rd13];
	mad.lo.s32 	%r69, %r68, %r67, %r65;
	add.s32 	%r70, %r129, -1;
	mul.wide.u32 	%rd14, %r70, 4;
	add.s64 	%rd15, %rd2, %rd14;
	ld.global.u32 	%r71, [%rd15];
	mul.wide.u32 	%rd16, %r136, 4;
	add.s64 	%rd17, %rd1, %rd16;
	ld.global.u32 	%r72, [%rd17];
	mad.lo.s32 	%r73, %r72, %r71, %r69;
	add.s32 	%r74, %r129, 4;
	mul.wide.u32 	%rd18, %r129, 4;
	add.s64 	%rd19, %rd2, %rd18;
	ld.global.u32 	%r75, [%rd19];
	mul.wide.u32 	%rd20, %r135, 4;
	add.s64 	%rd21, %rd1, %rd20;
	ld.global.u32 	%r76, [%rd21];
	mad.lo.s32 	%r77, %r76, %r75, %r73;
	add.s32 	%r78, %r129, 1;
	mul.wide.u32 	%rd22, %r78, 4;
	add.s64 	%rd23, %rd2, %rd22;
	ld.global.u32 	%r79, [%rd23];
	mul.wide.u32 	%rd24, %r134, 4;
	add.s64 	%rd25, %rd1, %rd24;
	ld.global.u32 	%r80, [%rd25];
	mad.lo.s32 	%r81, %r80, %r79, %r77;
	add.s32 	%r82, %r129, 2;
	mul.wide.u32 	%rd26, %r82, 4;
	add.s64 	%rd27, %rd2, %rd26;
	ld.global.u32 	%r83, [%rd27];
	mul.wide.u32 	%rd28, %r133, 4;
	add.s64 	%rd29, %rd1, %rd28;
	ld.global.u32 	%r84, [%rd29];
	mad.lo.s32 	%r85, %r84, %r83, %r81;
	add.s32 	%r86, %r129, 3;
	mul.wide.u32 	%rd30, %r86, 4;
	add.s64 	%rd31, %rd2, %rd30;
	ld.global.u32 	%r87, [%rd31];
	mul.wide.u32 	%rd32, %r132, 4;
	add.s64 	%rd33, %rd1, %rd32;
	ld.global.u32 	%r88, [%rd33];
	mad.lo.s32 	%r89, %r88, %r87, %r85;
	mul.wide.u32 	%rd34, %r74, 4;
	add.s64 	%rd35, %rd2, %rd34;
	ld.global.u32 	%r90, [%rd35];
	mul.wide.u32 	%rd36, %r131, 4;
	add.s64 	%rd37, %rd1, %rd36;
	ld.global.u32 	%r91, [%rd37];
	mad.lo.s32 	%r149, %r91, %r90, %r89;
	add.s32 	%r138, %r138, 8;
	add.s32 	%r137, %r137, %r9;
	add.s32 	%r136, %r136, %r9;
	add.s32 	%r135, %r135, %r9;
	add.s32 	%r134, %r134, %r9;
	add.s32 	%r133, %r133, %r9;
	add.s32 	%r132, %r132, %r9;
	add.s32 	%r131, %r131, %r9;
	add.s32 	%r130, %r130, %r9;
	add.s32 	%r129, %r129, 8;
	setp.ne.s32 	%p3, %r138, 0;
	@%p3 bra 	$L__BB0_3;
$L__BB0_4:
	setp.eq.s32 	%p4, %r5, 0;
	@%p4 bra 	$L__BB0_12;
	and.b32  	%r42, %r55, 3;
	setp.lt.u32 	%p5, %r5, 4;
	@%p5 bra 	$L__BB0_7;
	add.s32 	%r93, %r144, %r4;
	mul.wide.u32 	%rd38, %r93, 4;
	add.s64 	%rd39, %rd2, %rd38;
	ld.global.u32 	%r94, [%rd39];
	mad.lo.s32 	%r95, %r144, %r3, %r2;
	mul.wide.u32 	%rd40, %r95, 4;
	add.s64 	%rd41, %rd1, %rd40;
	ld.global.u32 	%r96, [%rd41];
	mad.lo.s32 	%r97, %r96, %r94, %r149;
	add.s32 	%r98, %r93, 1;
	mul.wide.u32 	%rd42, %r98, 4;
	add.s64 	%rd43, %rd2, %rd42;
	ld.global.u32 	%r99, [%rd43];
	add.s32 	%r100, %r95, %r3;
	mul.wide.u32 	%rd44, %r100, 4;
	add.s64 	%rd45, %rd1, %rd44;
	ld.global.u32 	%r101, [%rd45];
	mad.lo.s32 	%r102, %r101, %r99, %r97;
	add.s32 	%r103, %r93, 2;
	mul.wide.u32 	%rd46, %r103, 4;
	add.s64 	%rd47, %rd2, %rd46;
	ld.global.u32 	%r104, [%rd47];
	add.s32 	%r105, %r100, %r3;
	mul.wide.u32 	%rd48, %r105, 4;
	add.s64 	%rd49, %rd1, %rd48;
	ld.global.u32 	%r106, [%rd49];
	mad.lo.s32 	%r107, %r106, %r104, %r102;
	add.s32 	%r108, %r93, 3;
	mul.wide.u32 	%rd50, %r108, 4;
	add.s64 	%rd51, %rd2, %rd50;
	ld.global.u32 	%r109, [%rd51];
	add.s32 	%r110, %r105, %r3;
	mul.wide.u32 	%rd52, %r110, 4;
	add.s64 	%rd53, %rd1, %rd52;
	ld.global.u32 	%r111, [%rd53];
	mad.lo.s32 	%r149, %r111, %r109, %r107;
	add.s32 	%r144, %r144, 4;
$L__BB0_7:
	setp.eq.s32 	%p6, %r42, 0;
	@%p6 bra 	$L__BB0_12;
	setp.eq.s32 	%p7, %r42, 1;
	@%p7 bra 	$L__BB0_10;
	add.s32 	%r113, %r144, %r4;
	mul.wide.u32 	%rd54, %r113, 4;
	add.s64 	%rd55, %rd2, %rd54;
	ld.global.u32 	%r114, [%rd55];
	mad.lo.s32 	%r115, %r144, %r3, %r2;
	mul.wide.u32 	%rd56, %r115, 4;
	add.s64 	%rd57, %rd1, %rd56;
	ld.global.u32 	%r116, [%rd57];
	mad.lo.s32 	%r117, %r116, %r114, %r149;
	add.s32 	%r118, %r113, 1;
	mul.wide.u32 	%rd58, %r118, 4;
	add.s64 	%rd59, %rd2, %rd58;
	ld.global.u32 	%r119, [%rd59];
	add.s32 	%r120, %r115, %r3;
	mul.wide.u32 	%rd60, %r120, 4;
	add.s64 	%rd61, %rd1, %rd60;
	ld.global.u32 	%r121, [%rd61];
	mad.lo.s32 	%r149, %r121, %r119, %r117;
	add.s32 	%r144, %r144, 2;
$L__BB0_10:
	and.b32  	%r122, %r55, 1;
	setp.eq.b32 	%p8, %r122, 1;
	not.pred 	%p9, %p8;
	@%p9 bra 	$L__BB0_12;
	add.s32 	%r123, %r144, %r4;
	mul.wide.u32 	%rd62, %r123, 4;
	add.s64 	%rd63, %rd2, %rd62;
	ld.global.u32 	%r124, [%rd63];
	mad.lo.s32 	%r125, %r144, %r3, %r2;
	mul.wide.u32 	%rd64, %r125, 4;
	add.s64 	%rd65, %rd1, %rd64;
	ld.global.u32 	%r126, [%rd65];
	mad.lo.s32 	%r149, %r126, %r124, %r149;
$L__BB0_12:
	cvta.to.global.u64 	%rd66, %rd3;
	mov.u32 	%r127, %ntid.x;
	mad.lo.s32 	%r128, %r1, %r127, %r2;
	mul.wide.u32 	%rd67, %r128, 4;
	add.s64 	%rd68, %rd66, %rd67;
	st.global.u32 	[%rd68], %r149;
	ret;

}


// ===== COMPILED SASS (sm_100) =====

	.target	sm_100

	.elftype	@"ET_EXEC"


//--------------------- .note.nv.tkinfo           --------------------------
	.section	.note.nv.tkinfo,"",@"SHT_NOTE"
	.sectionflags	@"SHF_NOTE_NV_TKINFO"
	.tkinfo
        /*0018*/ 	.word	0x00000002
        /*0030*/ 	.string	""
        /*0030*/ 	.string	"ptxas"
        /*0030*/ 	.string	"Cuda compilation tools, release 13.0, V13.0.88"
        /*0030*/ 	.string	"Build cuda_13.0.r13.0/compiler.36424714_0"
        /*0030*/ 	.string	"-arch sm_100 -m 64 "



//--------------------- .note.nv.cuinfo           --------------------------
	.section	.note.nv.cuinfo,"",@"SHT_NOTE"
	.sectionflags	@"SHF_NOTE_NV_CUINFO"
        /*0018*/ 	.short	0x0002
        /*001a*/ 	.short	0x0064
        /*001c*/ 	.short	0x0082
	.zero		2


//--------------------- .nv.info                  --------------------------
	.section	.nv.info,"",@"SHT_CUDA_INFO"
	.align	4


	//----- nvinfo : EIATTR_REGCOUNT
	.align		4
        /*0000*/ 	.byte	0x04, 0x2f
        /*0002*/ 	.short	(.L_1 - .L_0)
	.align		4
.L_0:
        /*0004*/ 	.word	index@(_Z6matmulPiS_S_i)
        /*0008*/ 	.word	0x00000020


	//----- nvinfo : EIATTR_FRAME_SIZE
	.align		4
.L_1:
        /*000c*/ 	.byte	0x04, 0x11
        /*000e*/ 	.short	(.L_3 - .L_2)
	.align		4
.L_2:
        /*0010*/ 	.word	index@(_Z6matmulPiS_S_i)
        /*0014*/ 	.word	0x00000000


	//----- nvinfo : EIATTR_MIN_STACK_SIZE
	.align		4
.L_3:
        /*0018*/ 	.byte	0x04, 0x12
        /*001a*/ 	.short	(.L_5 - .L_4)
	.align		4
.L_4:
        /*001c*/ 	.word	index@(_Z6matmulPiS_S_i)
        /*0020*/ 	.word	0x00000000
.L_5:


//--------------------- .nv.compat                --------------------------
	.section	.nv.compat,"",@"SHT_CUDA_COMPAT_INFO"
	.align	4
        /*0000*/ 	.byte	0x02, 0x09, 0x00, 0x00, 0x02, 0x02, 0x01, 0x00, 0x02, 0x05, 0x05, 0x00, 0x03, 0x07, 0x01, 0x01
        /*0010*/ 	.byte	0x02, 0x03, 0x00, 0x00, 0x02, 0x06, 0x01, 0x00, 0x04, 0x0b, 0x08, 0x00, 0x09, 0x00, 0x00, 0x00
        /*0020*/ 	.byte	0x00, 0x00, 0x00, 0x00


//--------------------- .nv.info._Z6matmulPiS_S_i --------------------------
	.section	.nv.info._Z6matmulPiS_S_i,"",@"SHT_CUDA_INFO"
	.sectionflags	@""
	.align	4


	//----- nvinfo : EIATTR_CUDA_API_VERSION
	.align		4
        /*0000*/ 	.byte	0x04, 0x37
        /*0002*/ 	.short	(.L_7 - .L_6)
.L_6:
        /*0004*/ 	.word	0x00000082


	//----- nvinfo : EIATTR_KPARAM_INFO
	.align		4
.L_7:
        /*0008*/ 	.byte	0x04, 0x17
        /*000a*/ 	.short	(.L_9 - .L_8)
.L_8:
        /*000c*/ 	.word	0x00000000
        /*0010*/ 	.short	0x0003
        /*0012*/ 	.short	0x0018
        /*0014*/ 	.byte	0x00, 0xf0, 0x11, 0x00


	//----- nvinfo : EIATTR_KPARAM_INFO
	.align		4
.L_9:
        /*0018*/ 	.byte	0x04, 0x17
        /*001a*/ 	.short	(.L_11 - .L_10)
.L_10:
        /*001c*/ 	.word	0x00000000
        /*0020*/ 	.short	0x0002
        /*0022*/ 	.short	0x0010
        /*0024*/ 	.byte	0x00, 0xf5, 0x21, 0x00


	//----- nvinfo : EIATTR_KPARAM_INFO
	.align		4
.L_11:
        /*0028*/ 	.byte	0x04, 0x17
        /*002a*/ 	.short	(.L_13 - .L_12)
.L_12:
        /*002c*/ 	.word	0x00000000
        /*0030*/ 	.short	0x0001
        /*0032*/ 	.short	0x0008
        /*0034*/ 	.byte	0x00, 0xf5, 0x21, 0x00


	//----- nvinfo : EIATTR_KPARAM_INFO
	.align		4
.L_13:
        /*0038*/ 	.byte	0x04, 0x17
        /*003a*/ 	.short	(.L_15 - .L_14)
.L_14:
        /*003c*/ 	.word	0x00000000
        /*0040*/ 	.short	0x0000
        /*0042*/ 	.short	0x0000
        /*0044*/ 	.byte	0x00, 0xf5, 0x21, 0x00


	//----- nvinfo : EIATTR_SPARSE_MMA_MASK
	.align		4
.L_15:
        /*0048*/ 	.byte	0x03, 0x50
        /*004a*/ 	.short	0x0000


	//----- nvinfo : EIATTR_MAXREG_COUNT
	.align		4
        /*004c*/ 	.byte	0x03, 0x1b
        /*004e*/ 	.short	0x00ff


	//----- nvinfo : EIATTR_MERCURY_ISA_VERSION
	.align		4
        /*0050*/ 	.byte	0x03, 0x5f
        /*0052*/ 	.short	0x0101


	//----- nvinfo : EIATTR_VRC_CTA_INIT_COUNT
	.align		4
        /*0054*/ 	.byte	0x02, 0x4a
	.zero		1
	.zero		1


	//----- nvinfo : EIATTR_EXIT_INSTR_OFFSETS
	.align		4
        /*0058*/ 	.byte	0x04, 0x1c
        /*005a*/ 	.short	(.L_17 - .L_16)


	//   ....[0]....
.L_16:
        /*005c*/ 	.word	0x00000a00


	//----- nvinfo : EIATTR_CBANK_PARAM_SIZE
	.align		4
.L_17:
        /*0060*/ 	.byte	0x03, 0x19
        /*0062*/ 	.short	0x001c


	//----- nvinfo : EIATTR_PARAM_CBANK
	.align		4
        /*0064*/ 	.byte	0x04, 0x0a
        /*0066*/ 	.short	(.L_19 - .L_18)
	.align		4
.L_18:
        /*0068*/ 	.word	index@(.nv.constant0._Z6matmulPiS_S_i)
        /*006c*/ 	.short	0x0380
        /*006e*/ 	.short	0x001c


	//----- nvinfo : EIATTR_SW_WAR
	.align		4
.L_19:
        /*0070*/ 	.byte	0x04, 0x36
        /*0072*/ 	.short	(.L_21 - .L_20)
.L_20:
        /*0074*/ 	.word	0x00000008
.L_21:


//--------------------- .nv.callgraph             --------------------------
	.section	.nv.callgraph,"",@"SHT_CUDA_CALLGRAPH"
	.align	4
	.sectionentsize	8
	.align		4
        /*0000*/ 	.word	0x00000000
	.align		4
        /*0004*/ 	.word	0xffffffff
	.align		4
        /*0008*/ 	.word	0x00000000
	.align		4
        /*000c*/ 	.word	0xfffffffe
	.align		4
        /*0010*/ 	.word	0x00000000
	.align		4
        /*0014*/ 	.word	0xfffffffd
	.align		4
        /*0018*/ 	.word	0x00000000
	.align		4
        /*001c*/ 	.word	0xfffffffc


//--------------------- .text._Z6matmulPiS_S_i    --------------------------
	.section	.text._Z6matmulPiS_S_i,"ax",@progbits
	.align	128
        .global         _Z6matmulPiS_S_i
        .type           _Z6matmulPiS_S_i,@function
        .size           _Z6matmulPiS_S_i,(.L_x_5 - _Z6matmulPiS_S_i)
        .other          _Z6matmulPiS_S_i,@"STO_CUDA_ENTRY STV_DEFAULT"
_Z6matmulPiS_S_i:
.text._Z6matmulPiS_S_i:
[----:B------:R-:W-:Y:S08]  /*0000*/  LDC R1, c[0x0][0x37c] ;  /* 0x0000df00ff017b82 */ /* 0x000ff00000000800 */
[----:B------:R-:W0:Y:S01]  /*0010*/  LDC R0, c[0x0][0x398] ;  /* 0x0000e600ff007b82 */ /* 0x000e220000000800 */
[----:B------:R-:W1:Y:S01]  /*0020*/  S2R R2, SR_TID.X ;  /* 0x0000000000027919 */ /* 0x000e620000002100 */
[----:B------:R-:W2:Y:S01]  /*0030*/  LDCU.64 UR4, c[0x0][0x358] ;  /* 0x00006b00ff0477ac */ /* 0x000ea20008000a00 */
[----:B------:R-:W-:-:S05]  /*0040*/  HFMA2 R25, -RZ, RZ, 0, 0 ;  /* 0x00000000ff197431 */ /* 0x000fca00000001ff */
[----:B------:R-:W3:Y:S01]  /*0050*/  S2UR UR6, SR_CTAID.X ;  /* 0x00000000000679c3 */ /* 0x000ee20000002500 */
[----:B0-----:R-:W-:-:S13]  /*0060*/  ISETP.GE.AND P0, PT, R0, 0x1, PT ;  /* 0x000000010000780c */ /* 0x001fda0003f06270 */
[----:B-123--:R-:W-:Y:S05]  /*0070*/  @!P0 BRA `(.L_x_0) ;  /* 0x00000008004c8947 */ /* 0x00efea0003800000 */
[----:B------:R-:W0:Y:S01]  /*0080*/  LDC R5, c[0x0][0x360] ;  /* 0x0000d800ff057b82 */ /* 0x000e220000000800 */
[C---:B------:R-:W-:Y:S02]  /*0090*/  ISETP.GE.U32.AND P1, PT, R0.reuse, 0x8, PT ;  /* 0x000000080000780c */ /* 0x040fe40003f26070 */
[----:B------:R-:W-:Y:S02]  /*00a0*/  LOP3.LUT R4, R0, 0x7, RZ, 0xc0, !PT ;  /* 0x0000000700047812 */ /* 0x000fe400078ec0ff */
[----:B------:R-:W-:Y:S02]  /*00b0*/  MOV R6, RZ ;  /* 0x000000ff00067202 */ /* 0x000fe40000000f00 */
[----:B------:R-:W-:Y:S02]  /*00c0*/  ISETP.NE.AND P0, PT, R4, RZ, PT ;  /* 0x000000ff0400720c */ /* 0x000fe40003f05270 */
[----:B------:R-:W-:Y:S01]  /*00d0*/  MOV R25, RZ ;  /* 0x000000ff00197202 */ /* 0x000fe20000000f00 */
[----:B0-----:R-:W-:-:S04]  /*00e0*/  IMAD R7, R5, UR6, RZ ;  /* 0x0000000605077c24 */ /* 0x001fc8000f8e02ff */
[----:B------:R-:W-:Y:S06]  /*00f0*/  @!P1 BRA `(.L_x_1) ;  /* 0x0000000400249947 */ /* 0x000fec0003800000 */
[----:B------:R-:W-:Y:S01]  /*0100*/  LOP3.LUT R6, R0, 0x7ffffff8, RZ, 0xc0, !PT ;  /* 0x7ffffff800067812 */ /* 0x000fe200078ec0ff */
[C-C-:B------:R-:W-:Y:S01]  /*0110*/  IMAD R10, R5.reuse, 0x3, R2.reuse ;  /* 0x00000003050a7824 */ /* 0x140fe200078e0202 */
[----:B------:R-:W-:Y:S01]  /*0120*/  IADD3 R3, PT, PT, R2, R5, RZ ;  /* 0x0000000502037210 */ /* 0x000fe20007ffe0ff */
[C-C-:B------:R-:W-:Y:S01]  /*0130*/  IMAD R14, R5.reuse, 0x5, R2.reuse ;  /* 0x00000005050e7824 */ /* 0x140fe200078e0202 */
[CC--:B------:R-:W-:Y:S01]  /*0140*/  LEA R8, R5.reuse, R2.reuse, 0x1 ;  /* 0x0000000205087211 */ /* 0x0c0fe200078e08ff */
[C-C-:B------:R-:W-:Y:S01]  /*0150*/  IMAD R9, R5.reuse, 0x6, R2.reuse ;  /* 0x0000000605097824 */ /* 0x140fe200078e0202 */
[C---:B------:R-:W-:Y:S01]  /*0160*/  LEA R12, R5.reuse, R2, 0x2 ;  /* 0x00000002050c7211 */ /* 0x040fe200078e10ff */
[----:B------:R-:W-:Y:S01]  /*0170*/  IMAD R11, R5, 0x7, R2 ;  /* 0x00000007050b7824 */ /* 0x000fe200078e0202 */
[----:B------:R-:W-:Y:S02]  /*0180*/  IADD3 R15, PT, PT, R7, 0x3, RZ ;  /* 0x00000003070f7810 */ /* 0x000fe40007ffe0ff */
[----:B------:R-:W-:-:S02]  /*0190*/  MOV R25, RZ ;  /* 0x000000ff00197202 */ /* 0x000fc40000000f00 */
[----:B------:R-:W-:Y:S02]  /*01a0*/  MOV R13, R2 ;  /* 0x00000002000d7202 */ /* 0x000fe40000000f00 */
[----:B------:R-:W-:-:S07]  /*01b0*/  IADD3 R24, PT, PT, -R6, RZ, RZ ;  /* 0x000000ff06187210 */ /* 0x000fce0007ffe1ff */
.L_x_2:
[----:B------:R-:W0:Y:S01]  /*01c0*/  LDC.64 R20, c[0x0][0x380] ;  /* 0x0000e000ff147b82 */ /* 0x000e220000000a00 */
[----:B------:R-:W-:-:S07]  /*01d0*/  IADD3 R23, PT, PT, R15, -0x3, RZ ;  /* 0xfffffffd0f177810 */ /* 0x000fce0007ffe0ff */
[----:B------:R-:W1:Y:S01]  /*01e0*/  LDC.64 R16, c[0x0][0x388] ;  /* 0x0000e200ff107b82 */ /* 0x000e620000000a00 */
[----:B0-----:R-:W-:-:S06]  /*01f0*/  IMAD.WIDE.U32 R22, R23, 0x4, R20 ;  /* 0x0000000417167825 */ /* 0x001fcc00078e0014 */
[----:B------:R-:W2:Y:S01]  /*0200*/  LDG.E R22, desc[UR4][R22.64] ;  /* 0x0000000416167981 */ /* 0x000ea2000c1e1900 */
[----:B-1----:R-:W-:-:S06]  /*0210*/  IMAD.WIDE.U32 R18, R13, 0x4, R16 ;  /* 0x000000040d127825 */ /* 0x002fcc00078e0010 */
[----:B------:R-:W2:Y:S01]  /*0220*/  LDG.E R18, desc[UR4][R18.64] ;  /* 0x0000000412127981 */ /* 0x000ea2000c1e1900 */
[----:B------:R-:W-:Y:S01]  /*0230*/  IADD3 R27, PT, PT, R15, -0x2, RZ ;  /* 0xfffffffe0f1b7810 */ /* 0x000fe20007ffe0ff */
[----:B------:R-:W-:-:S06]  /*0240*/  IMAD.WIDE.U32 R28, R3, 0x4, R16 ;  /* 0x00000004031c7825 */ /* 0x000fcc00078e0010 */
[----:B------:R-:W3:Y:S01]  /*0250*/  LDG.E R28, desc[UR4][R28.64] ;  /* 0x000000041c1c7981 */ /* 0x000ee2000c1e1900 */
[----:B--2---:R-:W-:Y:S02]  /*0260*/  IMAD R25, R22, R18, R25 ;  /* 0x0000001216197224 */ /* 0x004fe400078e0219 */
[----:B------:R-:W-:Y:S01]  /*0270*/  IMAD.WIDE.U32 R22, R27, 0x4, R20 ;  /* 0x000000041b167825 */ /* 0x000fe200078e0014 */
[----:B------:R-:W-:-:S05]  /*0280*/  IADD3 R27, PT, PT, R15, -0x1, RZ ;  /* 0xffffffff0f1b7810 */ /* 0x000fca0007ffe0ff */
[----:B------:R-:W-:Y:S01]  /*0290*/  IMAD.WIDE.U32 R26, R27, 0x4, R20 ;  /* 0x000000041b1a7825 */ /* 0x000fe200078e0014 */
[----:B------:R-:W3:Y:S04]  /*02a0*/  LDG.E R22, desc[UR4][R22.64] ;  /* 0x0000000416167981 */ /* 0x000ee8000c1e1900 */
[----:B------:R0:W2:Y:S02]  /*02b0*/  LDG.E R18, desc[UR4][R26.64] ;  /* 0x000000041a127981 */ /* 0x0000a4000c1e1900 */
[----:B0-----:R-:W-:-:S05]  /*02c0*/  IMAD.WIDE.U32 R26, R8, 0x4, R16 ;  /* 0x00000004081a7825 */ /* 0x001fca00078e0010 */
[----:B------:R-:W2:Y:S01]  /*02d0*/  LDG.E R19, desc[UR4][R26.64] ;  /* 0x000000041a137981 */ /* 0x000ea2000c1e1900 */
[----:B------:R-:W-:Y:S01]  /*02e0*/  IADD3 R23, PT, PT, R15, 0x1, RZ ;  /* 0x000000010f177810 */ /* 0x000fe20007ffe0ff */
[----:B---3--:R-:W-:-:S04]  /*02f0*/  IMAD R25, R22, R28, R25 ;  /* 0x0000001c16197224 */ /* 0x008fc800078e0219 */
[----:B--2---:R-:W-:Y:S02]  /*0300*/  IMAD R25, R18, R19, R25 ;  /* 0x0000001312197224 */ /* 0x004fe400078e0219 */
[----:B------:R-:W-:-:S05]  /*0310*/  IMAD.WIDE.U32 R18, R15, 0x4, R20 ;  /* 0x000000040f127825 */ /* 0x000fca00078e0014 */
[----:B------:R0:W2:Y:S02]  /*0320*/  LDG.E R28, desc[UR4][R18.64] ;  /* 0x00000004121c7981 */ /* 0x0000a4000c1e1900 */
[----:B0-----:R-:W-:-:S04]  /*0330*/  IMAD.WIDE.U32 R18, R23, 0x4, R20 ;  /* 0x0000000417127825 */ /* 0x001fc800078e0014 */
[--C-:B------:R-:W-:Y:S02]  /*0340*/  IMAD.WIDE.U32 R22, R10, 0x4, R16.reuse ;  /* 0x000000040a167825 */ /* 0x100fe400078e0010 */
[----:B------:R-:W3:Y:S04]  /*0350*/  LDG.E R18, desc[UR4][R18.64] ;  /* 0x0000000412127981 */ /* 0x000ee8000c1e1900 */
[----:B------:R0:W2:Y:S02]  /*0360*/  LDG.E R29, desc[UR4][R22.64] ;  /* 0x00000004161d7981 */ /* 0x0000a4000c1e1900 */
[----:B0-----:R-:W-:-:S05]  /*0370*/  IMAD.WIDE.U32 R22, R12, 0x4, R16 ;  /* 0x000000040c167825 */ /* 0x001fca00078e0010 */
[----:B------:R0:W3:Y:S01]  /*0380*/  LDG.E R26, desc[UR4][R22.64] ;  /* 0x00000004161a7981 */ /* 0x0000e2000c1e1900 */
[C---:B------:R-:W-:Y:S02]  /*0390*/  IADD3 R27, PT, PT, R15.reuse, 0x3, RZ ;  /* 0x000000030f1b7810 */ /* 0x040fe40007ffe0ff */
[C---:B0-----:R-:W-:Y:S01]  /*03a0*/  IADD3 R23, PT, PT, R15.reuse, 0x4, RZ ;  /* 0x000000040f177810 */ /* 0x041fe20007ffe0ff */
[----:B--2---:R-:W-:Y:S01]  /*03b0*/  IMAD R25, R28, R29, R25 ;  /* 0x0000001d1c197224 */ /* 0x004fe200078e0219 */
[----:B------:R-:W-:-:S05]  /*03c0*/  IADD3 R29, PT, PT, R15, 0x2, RZ ;  /* 0x000000020f1d7810 */ /* 0x000fca0007ffe0ff */
[----:B------:R-:W-:-:S06]  /*03d0*/  IMAD.WIDE.U32 R28, R29, 0x4, R20 ;  /* 0x000000041d1c7825 */ /* 0x000fcc00078e0014 */
[----:B------:R-:W2:Y:S01]  /*03e0*/  LDG.E R28, desc[UR4][R28.64] ;  /* 0x000000041c1c7981 */ /* 0x000ea2000c1e1900 */
[----:B---3--:R-:W-:Y:S02]  /*03f0*/  IMAD R25, R18, R26, R25 ;  /* 0x0000001a12197224 */ /* 0x008fe400078e0219 */
[----:B------:R-:W-:-:S04]  /*0400*/  IMAD.WIDE.U32 R18, R14, 0x4, R16 ;  /* 0x000000040e127825 */ /* 0x000fc800078e0010 */
[--C-:B------:R-:W-:Y:S02]  /*0410*/  IMAD.WIDE.U32 R26, R27, 0x4, R20.reuse ;  /* 0x000000041b1a7825 */ /* 0x100fe400078e0014 */
[----:B------:R-:W2:Y:S02]  /*0420*/  LDG.E R18, desc[UR4][R18.64] ;  /* 0x0000000412127981 */ /* 0x000ea4000c1e1900 */
[----:B------:R-:W-:Y:S02]  /*0430*/  IMAD.WIDE.U32 R20, R23, 0x4, R20 ;  /* 0x0000000417147825 */ /* 0x000fe400078e0014 */
[----:B------:R-:W3:Y:S02]  /*0440*/  LDG.E R26, desc[UR4][R26.64] ;  /* 0x000000041a1a7981 */ /* 0x000ee4000c1e1900 */
[--C-:B------:R-:W-:Y:S02]  /*0450*/  IMAD.WIDE.U32 R22, R9, 0x4, R16.reuse ;  /* 0x0000000409167825 */ /* 0x100fe400078e0010 */
[----:B------:R-:W4:Y:S02]  /*0460*/  LDG.E R20, desc[UR4][R20.64] ;  /* 0x0000000414147981 */ /* 0x000f24000c1e1900 */
[----:B------:R-:W-:-:S02]  /*0470*/  IMAD.WIDE.U32 R16, R11, 0x4, R16 ;  /* 0x000000040b107825 */ /* 0x000fc400078e0010 */
[----:B------:R-:W3:Y:S04]  /*0480*/  LDG.E R23, desc[UR4][R22.64] ;  /* 0x0000000416177981 */ /* 0x000ee8000c1e1900 */
[----:B------:R-:W4:Y:S01]  /*0490*/  LDG.E R16, desc[UR4][R16.64] ;  /* 0x0000000410107981 */ /* 0x000f22000c1e1900 */
[----:B------:R-:W-:-:S04]  /*04a0*/  IADD3 R24, PT, PT, R24, 0x8, RZ ;  /* 0x0000000818187810 */ /* 0x000fc80007ffe0ff */
[----:B------:R-:W-:Y:S02]  /*04b0*/  ISETP.NE.AND P1, PT, R24, RZ, PT ;  /* 0x000000ff1800720c */ /* 0x000fe40003f25270 */
[----:B------:R-:W-:Y:S02]  /*04c0*/  IADD3 R15, PT, PT, R15, 0x8, RZ ;  /* 0x000000080f0f7810 */ /* 0x000fe40007ffe0ff */
[C---:B------:R-:W-:Y:S02]  /*04d0*/  LEA R3, R5.reuse, R3, 0x3 ;  /* 0x0000000305037211 */ /* 0x040fe400078e18ff */
[C---:B------:R-:W-:Y:S02]  /*04e0*/  LEA R8, R5.reuse, R8, 0x3 ;  /* 0x0000000805087211 */ /* 0x040fe400078e18ff */
[C---:B------:R-:W-:Y:S02]  /*04f0*/  LEA R10, R5.reuse, R10, 0x3 ;  /* 0x0000000a050a7211 */ /* 0x040fe400078e18ff */
[----:B------:R-:W-:-:S02]  /*0500*/  LEA R12, R5, R12, 0x3 ;  /* 0x0000000c050c7211 */ /* 0x000fc400078e18ff */
[C---:B------:R-:W-:Y:S02]  /*0510*/  LEA R14, R5.reuse, R14, 0x3 ;  /* 0x0000000e050e7211 */ /* 0x040fe400078e18ff */
[C---:B------:R-:W-:Y:S02]  /*0520*/  LEA R9, R5.reuse, R9, 0x3 ;  /* 0x0000000905097211 */ /* 0x040fe400078e18ff */
[C---:B------:R-:W-:Y:S02]  /*0530*/  LEA R11, R5.reuse, R11, 0x3 ;  /* 0x0000000b050b7211 */ /* 0x040fe400078e18ff */
[----:B------:R-:W-:Y:S01]  /*0540*/  LEA R13, R5, R13, 0x3 ;  /* 0x0000000d050d7211 */ /* 0x000fe200078e18ff */
[----:B--2---:R-:W-:-:S04]  /*0550*/  IMAD R25, R28, R18, R25 ;  /* 0x000000121c197224 */ /* 0x004fc800078e0219 */
[----:B---3--:R-:W-:-:S04]  /*0560*/  IMAD R25, R26, R23, R25 ;  /* 0x000000171a197224 */ /* 0x008fc800078e0219 */
[----:B----4-:R-:W-:Y:S01]  /*0570*/  IMAD R25, R20, R16, R25 ;  /* 0x0000001014197224 */ /* 0x010fe200078e0219 */
[----:B------:R-:W-:Y:S06]  /*0580*/  @P1 BRA `(.L_x_2) ;  /* 0xfffffffc000c1947 */ /* 0x000fec000383ffff */
.L_x_1:
[----:B------:R-:W-:Y:S05]  /*0590*/  @!P0 BRA `(.L_x_0) ;  /* 0x0000000400048947 */ /* 0x000fea0003800000 */
[----:B------:R-:W-:Y:S02]  /*05a0*/  ISETP.GE.U32.AND P0, PT, R4, 0x4, PT ;  /* 0x000000040400780c */ /* 0x000fe40003f06070 */
[----:B------:R-:W-:-:S04]  /*05b0*/  LOP3.LUT R3, R0, 0x3, RZ, 0xc0, !PT ;  /* 0x0000000300037812 */ /* 0x000fc800078ec0ff */
[----:B------:R-:W-:-:S07]  /*05c0*/  ISETP.NE.AND P1, PT, R3, RZ, PT ;  /* 0x000000ff0300720c */ /* 0x000fce0003f25270 */
[----:B------:R-:W-:Y:S06]  /*05d0*/  @!P0 BRA `(.L_x_3) ;  /* 0x00000000007c8947 */ /* 0x000fec0003800000 */
[----:B------:R-:W0:Y:S01]  /*05e0*/  LDC.64 R8, c[0x0][0x388] ;  /* 0x0000e200ff087b82 */ /* 0x000e220000000a00 */
[----:B------:R-:W-:Y:S01]  /*05f0*/  IMAD R12, R6, R5, R2 ;  /* 0x00000005060c7224 */ /* 0x000fe200078e0202 */
[----:B------:R-:W-:-:S04]  /*0600*/  IADD3 R13, PT, PT, R7, R6, RZ ;  /* 0x00000006070d7210 */ /* 0x000fc80007ffe0ff */
[C---:B------:R-:W-:Y:S02]  /*0610*/  IADD3 R21, PT, PT, R13.reuse, 0x1, RZ ;  /* 0x000000010d157810 */ /* 0x040fe40007ffe0ff */
[----:B------:R-:W1:Y:S01]  /*0620*/  LDC.64 R10, c[0x0][0x380] ;  /* 0x0000e000ff0a7b82 */ /* 0x000e620000000a00 */
[C---:B------:R-:W-:Y:S02]  /*0630*/  IADD3 R15, PT, PT, R13.reuse, 0x2, RZ ;  /* 0x000000020d0f7810 */ /* 0x040fe40007ffe0ff */
[----:B------:R-:W-:Y:S01]  /*0640*/  IADD3 R27, PT, PT, R13, 0x3, RZ ;  /* 0x000000030d1b7810 */ /* 0x000fe20007ffe0ff */
[C---:B0-----:R-:W-:Y:S01]  /*0650*/  IMAD.WIDE.U32 R18, R12.reuse, 0x4, R8 ;  /* 0x000000040c127825 */ /* 0x041fe200078e0008 */
[----:B------:R-:W-:-:S04]  /*0660*/  IADD3 R12, PT, PT, R12, R5, RZ ;  /* 0x000000050c0c7210 */ /* 0x000fc80007ffe0ff */
[CC--:B------:R-:W-:Y:S01]  /*0670*/  IADD3 R14, PT, PT, R12.reuse, R5.reuse, RZ ;  /* 0x000000050c0e7210 */ /* 0x0c0fe20007ffe0ff */
[--C-:B-1----:R-:W-:Y:S01]  /*0680*/  IMAD.WIDE.U32 R22, R13, 0x4, R10.reuse ;  /* 0x000000040d167825 */ /* 0x102fe200078e000a */
[----:B------:R-:W2:Y:S03]  /*0690*/  LDG.E R18, desc[UR4][R18.64] ;  /* 0x0000000412127981 */ /* 0x000ea6000c1e1900 */
[----:B------:R-:W-:Y:S01]  /*06a0*/  IMAD.WIDE.U32 R20, R21, 0x4, R10 ;  /* 0x0000000415147825 */ /* 0x000fe200078e000a */
[----:B------:R-:W2:Y:S03]  /*06b0*/  LDG.E R4, desc[UR4][R22.64] ;  /* 0x0000000416047981 */ /* 0x000ea6000c1e1900 */
[----:B------:R-:W-:Y:S01]  /*06c0*/  IMAD.WIDE.U32 R16, R12, 0x4, R8 ;  /* 0x000000040c107825 */ /* 0x000fe200078e0008 */
[----:B------:R-:W-:Y:S01]  /*06d0*/  IADD3 R29, PT, PT, R14, R5, RZ ;  /* 0x000000050e1d7210 */ /* 0x000fe20007ffe0ff */
[----:B------:R-:W3:Y:S02]  /*06e0*/  LDG.E R20, desc[UR4][R20.64] ;  /* 0x0000000414147981 */ /* 0x000ee4000c1e1900 */
[----:B------:R-:W-:-:S02]  /*06f0*/  IMAD.WIDE.U32 R12, R15, 0x4, R10 ;  /* 0x000000040f0c7825 */ /* 0x000fc400078e000a */
[----:B------:R-:W3:Y:S02]  /*0700*/  LDG.E R17, desc[UR4][R16.64] ;  /* 0x0000000410117981 */ /* 0x000ee4000c1e1900 */
[----:B------:R-:W-:Y:S02]  /*0710*/  IMAD.WIDE.U32 R14, R14, 0x4, R8 ;  /* 0x000000040e0e7825 */ /* 0x000fe400078e0008 */
[----:B------:R-:W4:Y:S02]  /*0720*/  LDG.E R13, desc[UR4][R12.64] ;  /* 0x000000040c0d7981 */ /* 0x000f24000c1e1900 */
[----:B------:R-:W-:Y:S02]  /*0730*/  IMAD.WIDE.U32 R10, R27, 0x4, R10 ;  /* 0x000000041b0a7825 */ /* 0x000fe400078e000a */
[----:B------:R-:W4:Y:S02]  /*0740*/  LDG.E R14, desc[UR4][R14.64] ;  /* 0x000000040e0e7981 */ /* 0x000f24000c1e1900 */
[----:B------:R-:W-:-:S02]  /*0750*/  IMAD.WIDE.U32 R8, R29, 0x4, R8 ;  /* 0x000000041d087825 */ /* 0x000fc400078e0008 */
[----:B------:R-:W5:Y:S04]  /*0760*/  LDG.E R11, desc[UR4][R10.64] ;  /* 0x000000040a0b7981 */ /* 0x000f68000c1e1900 */
[----:B------:R-:W5:Y:S01]  /*0770*/  LDG.E R8, desc[UR4][R8.64] ;  /* 0x0000000408087981 */ /* 0x000f62000c1e1900 */
[----:B------:R-:W-:Y:S01]  /*0780*/  IADD3 R6, PT, PT, R6, 0x4, RZ ;  /* 0x0000000406067810 */ /* 0x000fe20007ffe0ff */
[----:B--2---:R-:W-:-:S04]  /*0790*/  IMAD R4, R4, R18, R25 ;  /* 0x0000001204047224 */ /* 0x004fc800078e0219 */
[----:B---3--:R-:W-:-:S04]  /*07a0*/  IMAD R4, R20, R17, R4 ;  /* 0x0000001114047224 */ /* 0x008fc800078e0204 */
[----:B----4-:R-:W-:-:S04]  /*07b0*/  IMAD R4, R13, R14, R4 ;  /* 0x0000000e0d047224 */ /* 0x010fc800078e0204 */
[----:B-----5:R-:W-:-:S07]  /*07c0*/  IMAD R25, R11, R8, R4 ;  /* 0x000000080b197224 */ /* 0x020fce00078e0204 */
.L_x_3:
[----:B------:R-:W-:Y:S05]  /*07d0*/  @!P1 BRA `(.L_x_0) ;  /* 0x0000000000749947 */ /* 0x000fea0003800000 */
[----:B------:R-:W0:Y:S01]  /*07e0*/  LDC.64 R16, c[0x0][0x380] ;  /* 0x0000e000ff107b82 */ /* 0x000e220000000a00 */
[----:B------:R-:W-:Y:S02]  /*07f0*/  ISETP.NE.AND P0, PT, R3, 0x1, PT ;  /* 0x000000010300780c */ /* 0x000fe40003f05270 */
[----:B------:R-:W-:-:S04]  /*0800*/  LOP3.LUT R0, R0, 0x1, RZ, 0xc0, !PT ;  /* 0x0000000100007812 */ /* 0x000fc800078ec0ff */
[----:B------:R-:W-:Y:S01]  /*0810*/  ISETP.NE.U32.AND P1, PT, R0, 0x1, PT ;  /* 0x000000010000780c */ /* 0x000fe20003f25070 */
[----:B------:R-:W1:Y:S06]  /*0820*/  LDC.64 R12, c[0x0][0x388] ;  /* 0x0000e200ff0c7b82 */ /* 0x000e6c0000000a00 */
[----:B------:R-:W-:Y:S01]  /*0830*/  @P0 IADD3 R19, PT, PT, R7, R6, RZ ;  /* 0x0000000607130210 */ /* 0x000fe20007ffe0ff */
[C---:B------:R-:W-:Y:S01]  /*0840*/  @P0 IMAD R14, R6.reuse, R5, R2 ;  /* 0x00000005060e0224 */ /* 0x040fe200078e0202 */
[----:B------:R-:W2:Y:S01]  /*0850*/  LDC.64 R10, c[0x0][0x380] ;  /* 0x0000e000ff0a7b82 */ /* 0x000ea20000000a00 */
[----:B------:R-:W-:-:S02]  /*0860*/  @P0 IADD3 R6, PT, PT, R6, 0x2, RZ ;  /* 0x0000000206060810 */ /* 0x000fc40007ffe0ff */
[----:B------:R-:W-:Y:S02]  /*0870*/  @P0 IADD3 R3, PT, PT, R19, 0x1, RZ ;  /* 0x0000000113030810 */ /* 0x000fe40007ffe0ff */
[----:B------:R-:W-:-:S03]  /*0880*/  @!P1 IADD3 R7, PT, PT, R7, R6, RZ ;  /* 0x0000000607079210 */ /* 0x000fc60007ffe0ff */
[----:B------:R-:W3:Y:S01]  /*0890*/  LDC.64 R8, c[0x0][0x388] ;  /* 0x0000e200ff087b82 */ /* 0x000ee20000000a00 */
[----:B0-----:R-:W-:-:S04]  /*08a0*/  @P0 IMAD.WIDE.U32 R18, R19, 0x4, R16 ;  /* 0x0000000413120825 */ /* 0x001fc800078e0010 */
[----:B------:R-:W-:Y:S01]  /*08b0*/  @P0 IMAD.WIDE.U32 R16, R3, 0x4, R16 ;  /* 0x0000000403100825 */ /* 0x000fe200078e0010 */
[C---:B------:R-:W-:Y:S01]  /*08c0*/  @P0 IADD3 R3, PT, PT, R14.reuse, R5, RZ ;  /* 0x000000050e030210 */ /* 0x040fe20007ffe0ff */
[----:B------:R-:W4:Y:S02]  /*08d0*/  @P0 LDG.E R18, desc[UR4][R18.64] ;  /* 0x0000000412120981 */ /* 0x000f24000c1e1900 */
[----:B-1----:R-:W-:Y:S02]  /*08e0*/  @P0 IMAD.WIDE.U32 R14, R14, 0x4, R12 ;  /* 0x000000040e0e0825 */ /* 0x002fe400078e000c */
[----:B------:R-:W5:Y:S02]  /*08f0*/  @P0 LDG.E R17, desc[UR4][R16.64] ;  /* 0x0000000410110981 */ /* 0x000f64000c1e1900 */
[----:B------:R-:W-:Y:S02]  /*0900*/  @!P1 IMAD R5, R5, R6, R2 ;  /* 0x0000000605059224 */ /* 0x000fe400078e0202 */
[----:B------:R-:W-:Y:S01]  /*0910*/  @P0 IMAD.WIDE.U32 R12, R3, 0x4, R12 ;  /* 0x00000004030c0825 */ /* 0x000fe200078e000c */
[----:B------:R-:W4:Y:S03]  /*0920*/  @P0 LDG.E R14, desc[UR4][R14.64] ;  /* 0x000000040e0e0981 */ /* 0x000f26000c1e1900 */
[----:B--2---:R-:W-:-:S02]  /*0930*/  @!P1 IMAD.WIDE.U32 R10, R7, 0x4, R10 ;  /* 0x00000004070a9825 */ /* 0x004fc400078e000a */
[----:B------:R-:W5:Y:S02]  /*0940*/  @P0 LDG.E R12, desc[UR4][R12.64] ;  /* 0x000000040c0c0981 */ /* 0x000f64000c1e1900 */
[----:B---3--:R-:W-:Y:S02]  /*0950*/  @!P1 IMAD.WIDE.U32 R8, R5, 0x4, R8 ;  /* 0x0000000405089825 */ /* 0x008fe400078e0008 */
[----:B------:R-:W2:Y:S04]  /*0960*/  @!P1 LDG.E R10, desc[UR4][R10.64] ;  /* 0x000000040a0a9981 */ /* 0x000ea8000c1e1900 */
[----:B------:R-:W2:Y:S01]  /*0970*/  @!P1 LDG.E R8, desc[UR4][R8.64] ;  /* 0x0000000408089981 */ /* 0x000ea2000c1e1900 */
[----:B----4-:R-:W-:-:S04]  /*0980*/  @P0 IMAD R0, R18, R14, R25 ;  /* 0x0000000e12000224 */ /* 0x010fc800078e0219 */
[----:B-----5:R-:W-:-:S04]  /*0990*/  @P0 IMAD R25, R17, R12, R0 ;  /* 0x0000000c11190224 */ /* 0x020fc800078e0200 */
[----:B--2---:R-:W-:-:S07]  /*09a0*/  @!P1 IMAD R25, R10, R8, R25 ;  /* 0x000000080a199224 */ /* 0x004fce00078e0219 */
.L_x_0:
[----:B------:R-:W0:Y:S08]  /*09b0*/  LDC R3, c[0x0][0x360] ;  /* 0x0000d800ff037b82 */ /* 0x000e300000000800 */
[----:B------:R-:W1:Y:S01]  /*09c0*/  LDC.64 R4, c[0x0][0x390] ;  /* 0x0000e400ff047b82 */ /* 0x000e620000000a00 */
[----:B0-----:R-:W-:-:S04]  /*09d0*/  IMAD R3, R3, UR6, R2 ;  /* 0x0000000603037c24 */ /* 0x001fc8000f8e0202 */
[----:B-1----:R-:W-:-:S05]  /*09e0*/  IMAD.WIDE.U32 R2, R3, 0x4, R4 ;  /* 0x0000000403027825 */ /* 0x002fca00078e0004 */
[----:B------:R-:W-:Y:S01]  /*09f0*/  STG.E desc[UR4][R2.64], R25 ;  /* 0x0000001902007986 */ /* 0x000fe2000c101904 */
[----:B------:R-:W-:Y:S05]  /*0a00*/  EXIT ;  /* 0x000000000000794d */ /* 0x000fea0003800000 */
.L_x_4:
[----:B------:R-:W-:-:S00]  /*0a10*/  BRA `(.L_x_4) ;  /* 0xfffffffc00fc7947 */ /* 0x000fc0000383ffff */
[----:B------:R-:W-:-:S00]  /*0a20*/  NOP ;  /* 0x0000000000007918 */ /* 0x000fc00000000000 */
        /* <DEDUP_REMOVED lines=13> */
.L_x_5:


//--------------------- .nv.shared.reserved.0     --------------------------
	.section	.nv.shared.reserved.0,"aw",@nobits
	.weak		__nv_reservedSMEM_offset_0_alias
	.size		__nv_reservedSMEM_offset_0_alias, 0, 64
	.other		__nv_reservedSMEM_offset_0_alias,@"STO_CUDA_RESERVED_SHARED STV_DEFAULT"
__nv_reservedSMEM_offset_0_alias:
	.zero		0
	.zero		64


//--------------------- .nv.constant0._Z6matmulPiS_S_i --------------------------
	.section	.nv.constant0._Z6matmulPiS_S_i,"a",@progbits
	.sectionflags	@""
	.align	4
.nv.constant0._Z6matmulPiS_S_i:
	.zero		924


//--------------------- SYMBOLS --------------------------

	.type		.nv.reservedSmem.offset0,@object
	.size		.nv.reservedSmem.offset0,0x4
